//
// Generated by NVIDIA NVVM Compiler
//
// Compiler Build ID: CL-36424714
// Cuda compilation tools, release 13.0, V13.0.88
// Based on NVVM 20.0.0
//

.version 9.0
.target sm_100
.address_size 64

	// .globl	_Z5vsortPiS_
.extern .shared .align 16 .b8 sbase[];

.visible .entry _Z5vsortPiS_(
	.param .u64 .ptr .align 1 _Z5vsortPiS__param_0,
	.param .u64 .ptr .align 1 _Z5vsortPiS__param_1
)
{
	.reg .pred 	%p<46>;
	.reg .b32 	%r<737>;
	.reg .b64 	%rd<15>;

	ld.param.u64 	%rd3, [_Z5vsortPiS__param_0];
	ld.param.u64 	%rd2, [_Z5vsortPiS__param_1];
	cvta.to.global.u64 	%rd1, %rd3;
	mov.u32 	%r1, %tid.x;
	mov.u32 	%r2, %ctaid.x;
	and.b32  	%r3, %r1, 256;
	setp.ne.s32 	%p1, %r3, 0;
	@%p1 bra 	$L__BB0_2;
	shl.b32 	%r153, %r2, 9;
	add.s32 	%r154, %r153, %r1;
	mul.wide.u32 	%rd8, %r154, 4;
	add.s64 	%rd9, %rd1, %rd8;
	ld.global.u32 	%r155, [%rd9];
	xor.b32  	%r156, %r1, 256;
	add.s32 	%r157, %r153, %r156;
	mul.wide.u32 	%rd10, %r157, 4;
	add.s64 	%rd11, %rd1, %rd10;
	ld.global.u32 	%r158, [%rd11];
	min.s32 	%r692, %r155, %r158;
	bra.uni 	$L__BB0_3;
$L__BB0_2:
	shl.b32 	%r147, %r2, 9;
	add.s32 	%r148, %r147, %r1;
	mul.wide.u32 	%rd4, %r148, 4;
	add.s64 	%rd5, %rd1, %rd4;
	ld.global.u32 	%r149, [%rd5];
	and.b32  	%r150, %r1, 767;
	add.s32 	%r151, %r147, %r150;
	mul.wide.u32 	%rd6, %r151, 4;
	add.s64 	%rd7, %rd1, %rd6;
	ld.global.u32 	%r152, [%rd7];
	max.s32 	%r692, %r149, %r152;
$L__BB0_3:
	setp.ne.s32 	%p2, %r3, 0;
	shl.b32 	%r159, %r1, 2;
	mov.u32 	%r160, sbase;
	add.s32 	%r7, %r160, %r159;
	st.shared.u32 	[%r7], %r692;
	bar.sync 	0;
	@%p2 bra 	$L__BB0_5;
	ld.shared.u32 	%r167, [%r7];
	xor.b32  	%r169, %r159, 1536;
	add.s32 	%r171, %r160, %r169;
	ld.shared.u32 	%r172, [%r171];
	min.s32 	%r693, %r167, %r172;
	bra.uni 	$L__BB0_6;
$L__BB0_5:
	ld.shared.u32 	%r161, [%r7];
	xor.b32  	%r163, %r159, 1536;
	add.s32 	%r165, %r160, %r163;
	ld.shared.u32 	%r166, [%r165];
	max.s32 	%r693, %r161, %r166;
$L__BB0_6:
	st.shared.u32 	[%r7+2048], %r693;
	bar.sync 	0;
	and.b32  	%r11, %r1, 128;
	setp.ne.s32 	%p3, %r11, 0;
	@%p3 bra 	$L__BB0_8;
	ld.shared.u32 	%r179, [%r7+2048];
	xor.b32  	%r181, %r159, 512;
	add.s32 	%r183, %r160, %r181;
	ld.shared.u32 	%r184, [%r183+2048];
	min.s32 	%r694, %r179, %r184;
	bra.uni 	$L__BB0_9;
$L__BB0_8:
	ld.shared.u32 	%r173, [%r7+2048];
	and.b32  	%r175, %r159, 3580;
	add.s32 	%r177, %r160, %r175;
	ld.shared.u32 	%r178, [%r177+2048];
	max.s32 	%r694, %r173, %r178;
$L__BB0_9:
	setp.ne.s32 	%p4, %r3, 0;
	st.shared.u32 	[%r7], %r694;
	bar.sync 	0;
	@%p4 bra 	$L__BB0_11;
	ld.shared.u32 	%r191, [%r7];
	xor.b32  	%r193, %r159, 1792;
	add.s32 	%r195, %r160, %r193;
	ld.shared.u32 	%r196, [%r195];
	min.s32 	%r695, %r191, %r196;
	bra.uni 	$L__BB0_12;
$L__BB0_11:
	ld.shared.u32 	%r185, [%r7];
	xor.b32  	%r187, %r159, 1792;
	add.s32 	%r189, %r160, %r187;
	ld.shared.u32 	%r190, [%r189];
	max.s32 	%r695, %r185, %r190;
$L__BB0_12:
	setp.ne.s32 	%p5, %r11, 0;
	st.shared.u32 	[%r7+2048], %r695;
	bar.sync 	0;
	@%p5 bra 	$L__BB0_14;
	ld.shared.u32 	%r203, [%r7+2048];
	xor.b32  	%r205, %r159, 768;
	add.s32 	%r207, %r160, %r205;
	ld.shared.u32 	%r208, [%r207+2048];
	min.s32 	%r696, %r203, %r208;
	bra.uni 	$L__BB0_15;
$L__BB0_14:
	ld.shared.u32 	%r197, [%r7+2048];
	xor.b32  	%r199, %r159, 768;
	add.s32 	%r201, %r160, %r199;
	ld.shared.u32 	%r202, [%r201+2048];
	max.s32 	%r696, %r197, %r202;
$L__BB0_15:
	st.shared.u32 	[%r7], %r696;
	bar.sync 	0;
	and.b32  	%r21, %r1, 64;
	setp.ne.s32 	%p6, %r21, 0;
	@%p6 bra 	$L__BB0_17;
	ld.shared.u32 	%r215, [%r7];
	xor.b32  	%r217, %r159, 256;
	add.s32 	%r219, %r160, %r217;
	ld.shared.u32 	%r220, [%r219];
	min.s32 	%r697, %r215, %r220;
	bra.uni 	$L__BB0_18;
$L__BB0_17:
	ld.shared.u32 	%r209, [%r7];
	and.b32  	%r211, %r159, 3836;
	add.s32 	%r213, %r160, %r211;
	ld.shared.u32 	%r214, [%r213];
	max.s32 	%r697, %r209, %r214;
$L__BB0_18:
	setp.ne.s32 	%p7, %r3, 0;
	st.shared.u32 	[%r7+2048], %r697;
	bar.sync 	0;
	@%p7 bra 	$L__BB0_20;
	ld.shared.u32 	%r227, [%r7+2048];
	xor.b32  	%r229, %r159, 1920;
	add.s32 	%r231, %r160, %r229;
	ld.shared.u32 	%r232, [%r231+2048];
	min.s32 	%r698, %r227, %r232;
	bra.uni 	$L__BB0_21;
$L__BB0_20:
	ld.shared.u32 	%r221, [%r7+2048];
	xor.b32  	%r223, %r159, 1920;
	add.s32 	%r225, %r160, %r223;
	ld.shared.u32 	%r226, [%r225+2048];
	max.s32 	%r698, %r221, %r226;
$L__BB0_21:
	setp.ne.s32 	%p8, %r11, 0;
	st.shared.u32 	[%r7], %r698;
	bar.sync 	0;
	@%p8 bra 	$L__BB0_23;
	ld.shared.u32 	%r239, [%r7];
	xor.b32  	%r241, %r159, 896;
	add.s32 	%r243, %r160, %r241;
	ld.shared.u32 	%r244, [%r243];
	min.s32 	%r699, %r239, %r244;
	bra.uni 	$L__BB0_24;
$L__BB0_23:
	ld.shared.u32 	%r233, [%r7];
	xor.b32  	%r235, %r159, 896;
	add.s32 	%r237, %r160, %r235;
	ld.shared.u32 	%r238, [%r237];
	max.s32 	%r699, %r233, %r238;
$L__BB0_24:
	setp.ne.s32 	%p9, %r21, 0;
	st.shared.u32 	[%r7+2048], %r699;
	bar.sync 	0;
	@%p9 bra 	$L__BB0_26;
	ld.shared.u32 	%r251, [%r7+2048];
	xor.b32  	%r253, %r159, 384;
	add.s32 	%r255, %r160, %r253;
	ld.shared.u32 	%r256, [%r255+2048];
	min.s32 	%r700, %r251, %r256;
	bra.uni 	$L__BB0_27;
$L__BB0_26:
	ld.shared.u32 	%r245, [%r7+2048];
	xor.b32  	%r247, %r159, 384;
	add.s32 	%r249, %r160, %r247;
	ld.shared.u32 	%r250, [%r249+2048];
	max.s32 	%r700, %r245, %r250;
$L__BB0_27:
	st.shared.u32 	[%r7], %r700;
	bar.sync 	0;
	and.b32  	%r34, %r1, 32;
	setp.ne.s32 	%p10, %r34, 0;
	@%p10 bra 	$L__BB0_29;
	ld.shared.u32 	%r263, [%r7];
	xor.b32  	%r265, %r159, 128;
	add.s32 	%r267, %r160, %r265;
	ld.shared.u32 	%r268, [%r267];
	min.s32 	%r701, %r263, %r268;
	bra.uni 	$L__BB0_30;
$L__BB0_29:
	ld.shared.u32 	%r257, [%r7];
	and.b32  	%r259, %r159, 3964;
	add.s32 	%r261, %r160, %r259;
	ld.shared.u32 	%r262, [%r261];
	max.s32 	%r701, %r257, %r262;
$L__BB0_30:
	setp.ne.s32 	%p11, %r3, 0;
	st.shared.u32 	[%r7+2048], %r701;
	bar.sync 	0;
	@%p11 bra 	$L__BB0_32;
	ld.shared.u32 	%r275, [%r7+2048];
	xor.b32  	%r277, %r159, 1984;
	add.s32 	%r279, %r160, %r277;
	ld.shared.u32 	%r280, [%r279+2048];
	min.s32 	%r702, %r275, %r280;
	bra.uni 	$L__BB0_33;
$L__BB0_32:
	ld.shared.u32 	%r269, [%r7+2048];
	xor.b32  	%r271, %r159, 1984;
	add.s32 	%r273, %r160, %r271;
	ld.shared.u32 	%r274, [%r273+2048];
	max.s32 	%r702, %r269, %r274;
$L__BB0_33:
	setp.ne.s32 	%p12, %r11, 0;
	st.shared.u32 	[%r7], %r702;
	bar.sync 	0;
	@%p12 bra 	$L__BB0_35;
	ld.shared.u32 	%r287, [%r7];
	xor.b32  	%r289, %r159, 960;
	add.s32 	%r291, %r160, %r289;
	ld.shared.u32 	%r292, [%r291];
	min.s32 	%r703, %r287, %r292;
	bra.uni 	$L__BB0_36;
$L__BB0_35:
	ld.shared.u32 	%r281, [%r7];
	xor.b32  	%r283, %r159, 960;
	add.s32 	%r285, %r160, %r283;
	ld.shared.u32 	%r286, [%r285];
	max.s32 	%r703, %r281, %r286;
$L__BB0_36:
	setp.ne.s32 	%p13, %r21, 0;
	st.shared.u32 	[%r7+2048], %r703;
	bar.sync 	0;
	@%p13 bra 	$L__BB0_38;
	ld.shared.u32 	%r299, [%r7+2048];
	xor.b32  	%r301, %r159, 448;
	add.s32 	%r303, %r160, %r301;
	ld.shared.u32 	%r304, [%r303+2048];
	min.s32 	%r704, %r299, %r304;
	bra.uni 	$L__BB0_39;
$L__BB0_38:
	ld.shared.u32 	%r293, [%r7+2048];
	xor.b32  	%r295, %r159, 448;
	add.s32 	%r297, %r160, %r295;
	ld.shared.u32 	%r298, [%r297+2048];
	max.s32 	%r704, %r293, %r298;
$L__BB0_39:
	setp.ne.s32 	%p14, %r34, 0;
	st.shared.u32 	[%r7], %r704;
	bar.sync 	0;
	@%p14 bra 	$L__BB0_41;
	ld.shared.u32 	%r311, [%r7];
	xor.b32  	%r313, %r159, 192;
	add.s32 	%r315, %r160, %r313;
	ld.shared.u32 	%r316, [%r315];
	min.s32 	%r705, %r311, %r316;
	bra.uni 	$L__BB0_42;
$L__BB0_41:
	ld.shared.u32 	%r305, [%r7];
	xor.b32  	%r307, %r159, 192;
	add.s32 	%r309, %r160, %r307;
	ld.shared.u32 	%r310, [%r309];
	max.s32 	%r705, %r305, %r310;
$L__BB0_42:
	st.shared.u32 	[%r7+2048], %r705;
	bar.sync 	0;
	and.b32  	%r50, %r1, 16;
	setp.ne.s32 	%p15, %r50, 0;
	@%p15 bra 	$L__BB0_44;
	ld.shared.u32 	%r323, [%r7+2048];
	xor.b32  	%r325, %r159, 64;
	add.s32 	%r327, %r160, %r325;
	ld.shared.u32 	%r328, [%r327+2048];
	min.s32 	%r706, %r323, %r328;
	bra.uni 	$L__BB0_45;
$L__BB0_44:
	ld.shared.u32 	%r317, [%r7+2048];
	and.b32  	%r319, %r159, 4028;
	add.s32 	%r321, %r160, %r319;
	ld.shared.u32 	%r322, [%r321+2048];
	max.s32 	%r706, %r317, %r322;
$L__BB0_45:
	setp.ne.s32 	%p16, %r3, 0;
	st.shared.u32 	[%r7], %r706;
	bar.sync 	0;
	@%p16 bra 	$L__BB0_47;
	ld.shared.u32 	%r335, [%r7];
	xor.b32  	%r337, %r159, 2016;
	add.s32 	%r339, %r160, %r337;
	ld.shared.u32 	%r340, [%r339];
	min.s32 	%r707, %r335, %r340;
	bra.uni 	$L__BB0_48;
$L__BB0_47:
	ld.shared.u32 	%r329, [%r7];
	xor.b32  	%r331, %r159, 2016;
	add.s32 	%r333, %r160, %r331;
	ld.shared.u32 	%r334, [%r333];
	max.s32 	%r707, %r329, %r334;
$L__BB0_48:
	setp.ne.s32 	%p17, %r11, 0;
	st.shared.u32 	[%r7+2048], %r707;
	bar.sync 	0;
	@%p17 bra 	$L__BB0_50;
	ld.shared.u32 	%r347, [%r7+2048];
	xor.b32  	%r349, %r159, 992;
	add.s32 	%r351, %r160, %r349;
	ld.shared.u32 	%r352, [%r351+2048];
	min.s32 	%r708, %r347, %r352;
	bra.uni 	$L__BB0_51;
$L__BB0_50:
	ld.shared.u32 	%r341, [%r7+2048];
	xor.b32  	%r343, %r159, 992;
	add.s32 	%r345, %r160, %r343;
	ld.shared.u32 	%r346, [%r345+2048];
	max.s32 	%r708, %r341, %r346;
$L__BB0_51:
	setp.ne.s32 	%p18, %r21, 0;
	st.shared.u32 	[%r7], %r708;
	bar.sync 	0;
	@%p18 bra 	$L__BB0_53;
	ld.shared.u32 	%r359, [%r7];
	xor.b32  	%r361, %r159, 480;
	add.s32 	%r363, %r160, %r361;
	ld.shared.u32 	%r364, [%r363];
	min.s32 	%r709, %r359, %r364;
	bra.uni 	$L__BB0_54;
$L__BB0_53:
	ld.shared.u32 	%r353, [%r7];
	xor.b32  	%r355, %r159, 480;
	add.s32 	%r357, %r160, %r355;
	ld.shared.u32 	%r358, [%r357];
	max.s32 	%r709, %r353, %r358;
$L__BB0_54:
	setp.ne.s32 	%p19, %r34, 0;
	st.shared.u32 	[%r7+2048], %r709;
	bar.sync 	0;
	@%p19 bra 	$L__BB0_56;
	ld.shared.u32 	%r371, [%r7+2048];
	xor.b32  	%r373, %r159, 224;
	add.s32 	%r375, %r160, %r373;
	ld.shared.u32 	%r376, [%r375+2048];
	min.s32 	%r710, %r371, %r376;
	bra.uni 	$L__BB0_57;
$L__BB0_56:
	ld.shared.u32 	%r365, [%r7+2048];
	xor.b32  	%r367, %r159, 224;
	add.s32 	%r369, %r160, %r367;
	ld.shared.u32 	%r370, [%r369+2048];
	max.s32 	%r710, %r365, %r370;
$L__BB0_57:
	setp.ne.s32 	%p20, %r50, 0;
	st.shared.u32 	[%r7], %r710;
	bar.sync 	0;
	@%p20 bra 	$L__BB0_59;
	ld.shared.u32 	%r383, [%r7];
	xor.b32  	%r385, %r159, 96;
	add.s32 	%r387, %r160, %r385;
	ld.shared.u32 	%r388, [%r387];
	min.s32 	%r711, %r383, %r388;
	bra.uni 	$L__BB0_60;
$L__BB0_59:
	ld.shared.u32 	%r377, [%r7];
	xor.b32  	%r379, %r159, 96;
	add.s32 	%r381, %r160, %r379;
	ld.shared.u32 	%r382, [%r381];
	max.s32 	%r711, %r377, %r382;
$L__BB0_60:
	st.shared.u32 	[%r7+2048], %r711;
	bar.sync 	0;
	and.b32  	%r69, %r1, 8;
	setp.ne.s32 	%p21, %r69, 0;
	@%p21 bra 	$L__BB0_62;
	ld.shared.u32 	%r395, [%r7+2048];
	xor.b32  	%r397, %r159, 32;
	add.s32 	%r399, %r160, %r397;
	ld.shared.u32 	%r400, [%r399+2048];
	min.s32 	%r712, %r395, %r400;
	bra.uni 	$L__BB0_63;
$L__BB0_62:
	ld.shared.u32 	%r389, [%r7+2048];
	and.b32  	%r391, %r159, 4060;
	add.s32 	%r393, %r160, %r391;
	ld.shared.u32 	%r394, [%r393+2048];
	max.s32 	%r712, %r389, %r394;
$L__BB0_63:
	setp.ne.s32 	%p22, %r3, 0;
	st.shared.u32 	[%r7], %r712;
	bar.sync 	0;
	@%p22 bra 	$L__BB0_65;
	ld.shared.u32 	%r407, [%r7];
	xor.b32  	%r409, %r159, 2032;
	add.s32 	%r411, %r160, %r409;
	ld.shared.u32 	%r412, [%r411];
	min.s32 	%r713, %r407, %r412;
	bra.uni 	$L__BB0_66;
$L__BB0_65:
	ld.shared.u32 	%r401, [%r7];
	xor.b32  	%r403, %r159, 2032;
	add.s32 	%r405, %r160, %r403;
	ld.shared.u32 	%r406, [%r405];
	max.s32 	%r713, %r401, %r406;
$L__BB0_66:
	setp.ne.s32 	%p23, %r11, 0;
	st.shared.u32 	[%r7+2048], %r713;
	bar.sync 	0;
	@%p23 bra 	$L__BB0_68;
	ld.shared.u32 	%r419, [%r7+2048];
	xor.b32  	%r421, %r159, 1008;
	add.s32 	%r423, %r160, %r421;
	ld.shared.u32 	%r424, [%r423+2048];
	min.s32 	%r714, %r419, %r424;
	bra.uni 	$L__BB0_69;
$L__BB0_68:
	ld.shared.u32 	%r413, [%r7+2048];
	xor.b32  	%r415, %r159, 1008;
	add.s32 	%r417, %r160, %r415;
	ld.shared.u32 	%r418, [%r417+2048];
	max.s32 	%r714, %r413, %r418;
$L__BB0_69:
	setp.ne.s32 	%p24, %r21, 0;
	st.shared.u32 	[%r7], %r714;
	bar.sync 	0;
	@%p24 bra 	$L__BB0_71;
	ld.shared.u32 	%r431, [%r7];
	xor.b32  	%r433, %r159, 496;
	add.s32 	%r435, %r160, %r433;
	ld.shared.u32 	%r436, [%r435];
	min.s32 	%r715, %r431, %r436;
	bra.uni 	$L__BB0_72;
$L__BB0_71:
	ld.shared.u32 	%r425, [%r7];
	xor.b32  	%r427, %r159, 496;
	add.s32 	%r429, %r160, %r427;
	ld.shared.u32 	%r430, [%r429];
	max.s32 	%r715, %r425, %r430;
$L__BB0_72:
	setp.ne.s32 	%p25, %r34, 0;
	st.shared.u32 	[%r7+2048], %r715;
	bar.sync 	0;
	@%p25 bra 	$L__BB0_74;
	ld.shared.u32 	%r443, [%r7+2048];
	xor.b32  	%r445, %r159, 240;
	add.s32 	%r447, %r160, %r445;
	ld.shared.u32 	%r448, [%r447+2048];
	min.s32 	%r716, %r443, %r448;
	bra.uni 	$L__BB0_75;
$L__BB0_74:
	ld.shared.u32 	%r437, [%r7+2048];
	xor.b32  	%r439, %r159, 240;
	add.s32 	%r441, %r160, %r439;
	ld.shared.u32 	%r442, [%r441+2048];
	max.s32 	%r716, %r437, %r442;
$L__BB0_75:
	setp.ne.s32 	%p26, %r50, 0;
	st.shared.u32 	[%r7], %r716;
	bar.sync 	0;
	@%p26 bra 	$L__BB0_77;
	ld.shared.u32 	%r455, [%r7];
	xor.b32  	%r457, %r159, 112;
	add.s32 	%r459, %r160, %r457;
	ld.shared.u32 	%r460, [%r459];
	min.s32 	%r717, %r455, %r460;
	bra.uni 	$L__BB0_78;
$L__BB0_77:
	ld.shared.u32 	%r449, [%r7];
	xor.b32  	%r451, %r159, 112;
	add.s32 	%r453, %r160, %r451;
	ld.shared.u32 	%r454, [%r453];
	max.s32 	%r717, %r449, %r454;
$L__BB0_78:
	setp.ne.s32 	%p27, %r69, 0;
	st.shared.u32 	[%r7+2048], %r717;
	bar.sync 	0;
	@%p27 bra 	$L__BB0_80;
	ld.shared.u32 	%r467, [%r7+2048];
	xor.b32  	%r469, %r159, 48;
	add.s32 	%r471, %r160, %r469;
	ld.shared.u32 	%r472, [%r471+2048];
	min.s32 	%r718, %r467, %r472;
	bra.uni 	$L__BB0_81;
$L__BB0_80:
	ld.shared.u32 	%r461, [%r7+2048];
	xor.b32  	%r463, %r159, 48;
	add.s32 	%r465, %r160, %r463;
	ld.shared.u32 	%r466, [%r465+2048];
	max.s32 	%r718, %r461, %r466;
$L__BB0_81:
	st.shared.u32 	[%r7], %r718;
	bar.sync 	0;
	and.b32  	%r91, %r1, 4;
	setp.ne.s32 	%p28, %r91, 0;
	@%p28 bra 	$L__BB0_83;
	ld.shared.u32 	%r479, [%r7];
	xor.b32  	%r481, %r159, 16;
	add.s32 	%r483, %r160, %r481;
	ld.shared.u32 	%r484, [%r483];
	min.s32 	%r719, %r479, %r484;
	bra.uni 	$L__BB0_84;
$L__BB0_83:
	ld.shared.u32 	%r473, [%r7];
	and.b32  	%r475, %r159, 4076;
	add.s32 	%r477, %r160, %r475;
	ld.shared.u32 	%r478, [%r477];
	max.s32 	%r719, %r473, %r478;
$L__BB0_84:
	setp.ne.s32 	%p29, %r3, 0;
	st.shared.u32 	[%r7+2048], %r719;
	bar.sync 	0;
	@%p29 bra 	$L__BB0_86;
	ld.shared.u32 	%r491, [%r7+2048];
	xor.b32  	%r493, %r159, 2040;
	add.s32 	%r495, %r160, %r493;
	ld.shared.u32 	%r496, [%r495+2048];
	min.s32 	%r720, %r491, %r496;
	bra.uni 	$L__BB0_87;
$L__BB0_86:
	ld.shared.u32 	%r485, [%r7+2048];
	xor.b32  	%r487, %r159, 2040;
	add.s32 	%r489, %r160, %r487;
	ld.shared.u32 	%r490, [%r489+2048];
	max.s32 	%r720, %r485, %r490;
$L__BB0_87:
	setp.ne.s32 	%p30, %r11, 0;
	st.shared.u32 	[%r7], %r720;
	bar.sync 	0;
	@%p30 bra 	$L__BB0_89;
	ld.shared.u32 	%r503, [%r7];
	xor.b32  	%r505, %r159, 1016;
	add.s32 	%r507, %r160, %r505;
	ld.shared.u32 	%r508, [%r507];
	min.s32 	%r721, %r503, %r508;
	bra.uni 	$L__BB0_90;
$L__BB0_89:
	ld.shared.u32 	%r497, [%r7];
	xor.b32  	%r499, %r159, 1016;
	add.s32 	%r501, %r160, %r499;
	ld.shared.u32 	%r502, [%r501];
	max.s32 	%r721, %r497, %r502;
$L__BB0_90:
	setp.ne.s32 	%p31, %r21, 0;
	st.shared.u32 	[%r7+2048], %r721;
	bar.sync 	0;
	@%p31 bra 	$L__BB0_92;
	ld.shared.u32 	%r515, [%r7+2048];
	xor.b32  	%r517, %r159, 504;
	add.s32 	%r519, %r160, %r517;
	ld.shared.u32 	%r520, [%r519+2048];
	min.s32 	%r722, %r515, %r520;
	bra.uni 	$L__BB0_93;
$L__BB0_92:
	ld.shared.u32 	%r509, [%r7+2048];
	xor.b32  	%r511, %r159, 504;
	add.s32 	%r513, %r160, %r511;
	ld.shared.u32 	%r514, [%r513+2048];
	max.s32 	%r722, %r509, %r514;
$L__BB0_93:
	setp.ne.s32 	%p32, %r34, 0;
	st.shared.u32 	[%r7], %r722;
	bar.sync 	0;
	@%p32 bra 	$L__BB0_95;
	ld.shared.u32 	%r527, [%r7];
	xor.b32  	%r529, %r159, 248;
	add.s32 	%r531, %r160, %r529;
	ld.shared.u32 	%r532, [%r531];
	min.s32 	%r723, %r527, %r532;
	bra.uni 	$L__BB0_96;
$L__BB0_95:
	ld.shared.u32 	%r521, [%r7];
	xor.b32  	%r523, %r159, 248;
	add.s32 	%r525, %r160, %r523;
	ld.shared.u32 	%r526, [%r525];
	max.s32 	%r723, %r521, %r526;
$L__BB0_96:
	setp.ne.s32 	%p33, %r50, 0;
	st.shared.u32 	[%r7+2048], %r723;
	bar.sync 	0;
	@%p33 bra 	$L__BB0_98;
	ld.shared.u32 	%r539, [%r7+2048];
	xor.b32  	%r541, %r159, 120;
	add.s32 	%r543, %r160, %r541;
	ld.shared.u32 	%r544, [%r543+2048];
	min.s32 	%r724, %r539, %r544;
	bra.uni 	$L__BB0_99;
$L__BB0_98:
	ld.shared.u32 	%r533, [%r7+2048];
	xor.b32  	%r535, %r159, 120;
	add.s32 	%r537, %r160, %r535;
	ld.shared.u32 	%r538, [%r537+2048];
	max.s32 	%r724, %r533, %r538;
$L__BB0_99:
	setp.ne.s32 	%p34, %r69, 0;
	st.shared.u32 	[%r7], %r724;
	bar.sync 	0;
	@%p34 bra 	$L__BB0_101;
	ld.shared.u32 	%r551, [%r7];
	xor.b32  	%r553, %r159, 56;
	add.s32 	%r555, %r160, %r553;
	ld.shared.u32 	%r556, [%r555];
	min.s32 	%r725, %r551, %r556;
	bra.uni 	$L__BB0_102;
$L__BB0_101:
	ld.shared.u32 	%r545, [%r7];
	xor.b32  	%r547, %r159, 56;
	add.s32 	%r549, %r160, %r547;
	ld.shared.u32 	%r550, [%r549];
	max.s32 	%r725, %r545, %r550;
$L__BB0_102:
	setp.ne.s32 	%p35, %r91, 0;
	st.shared.u32 	[%r7+2048], %r725;
	bar.sync 	0;
	@%p35 bra 	$L__BB0_104;
	ld.shared.u32 	%r563, [%r7+2048];
	xor.b32  	%r565, %r159, 24;
	add.s32 	%r567, %r160, %r565;
	ld.shared.u32 	%r568, [%r567+2048];
	min.s32 	%r726, %r563, %r568;
	bra.uni 	$L__BB0_105;
$L__BB0_104:
	ld.shared.u32 	%r557, [%r7+2048];
	xor.b32  	%r559, %r159, 24;
	add.s32 	%r561, %r160, %r559;
	ld.shared.u32 	%r562, [%r561+2048];
	max.s32 	%r726, %r557, %r562;
$L__BB0_105:
	st.shared.u32 	[%r7], %r726;
	bar.sync 	0;
	and.b32  	%r116, %r1, 2;
	setp.ne.s32 	%p36, %r116, 0;
	@%p36 bra 	$L__BB0_107;
	ld.shared.u32 	%r575, [%r7];
	xor.b32  	%r577, %r159, 8;
	add.s32 	%r579, %r160, %r577;
	ld.shared.u32 	%r580, [%r579];
	min.s32 	%r727, %r575, %r580;
	bra.uni 	$L__BB0_108;
$L__BB0_107:
	ld.shared.u32 	%r569, [%r7];
	and.b32  	%r571, %r159, 4084;
	add.s32 	%r573, %r160, %r571;
	ld.shared.u32 	%r574, [%r573];
	max.s32 	%r727, %r569, %r574;
$L__BB0_108:
	setp.ne.s32 	%p37, %r3, 0;
	st.shared.u32 	[%r7+2048], %r727;
	bar.sync 	0;
	@%p37 bra 	$L__BB0_110;
	ld.shared.u32 	%r587, [%r7+2048];
	xor.b32  	%r589, %r159, 2044;
	add.s32 	%r591, %r160, %r589;
	ld.shared.u32 	%r592, [%r591+2048];
	min.s32 	%r728, %r587, %r592;
	bra.uni 	$L__BB0_111;
$L__BB0_110:
	ld.shared.u32 	%r581, [%r7+2048];
	xor.b32  	%r583, %r159, 2044;
	add.s32 	%r585, %r160, %r583;
	ld.shared.u32 	%r586, [%r585+2048];
	max.s32 	%r728, %r581, %r586;
$L__BB0_111:
	setp.ne.s32 	%p38, %r11, 0;
	st.shared.u32 	[%r7], %r728;
	bar.sync 	0;
	@%p38 bra 	$L__BB0_113;
	ld.shared.u32 	%r599, [%r7];
	xor.b32  	%r601, %r159, 1020;
	add.s32 	%r603, %r160, %r601;
	ld.shared.u32 	%r604, [%r603];
	min.s32 	%r729, %r599, %r604;
	bra.uni 	$L__BB0_114;
$L__BB0_113:
	ld.shared.u32 	%r593, [%r7];
	xor.b32  	%r595, %r159, 1020;
	add.s32 	%r597, %r160, %r595;
	ld.shared.u32 	%r598, [%r597];
	max.s32 	%r729, %r593, %r598;
$L__BB0_114:
	setp.ne.s32 	%p39, %r21, 0;
	st.shared.u32 	[%r7+2048], %r729;
	bar.sync 	0;
	@%p39 bra 	$L__BB0_116;
	ld.shared.u32 	%r611, [%r7+2048];
	xor.b32  	%r613, %r159, 508;
	add.s32 	%r615, %r160, %r613;
	ld.shared.u32 	%r616, [%r615+2048];
	min.s32 	%r730, %r611, %r616;
	bra.uni 	$L__BB0_117;
$L__BB0_116:
	ld.shared.u32 	%r605, [%r7+2048];
	xor.b32  	%r607, %r159, 508;
	add.s32 	%r609, %r160, %r607;
	ld.shared.u32 	%r610, [%r609+2048];
	max.s32 	%r730, %r605, %r610;
$L__BB0_117:
	setp.ne.s32 	%p40, %r34, 0;
	st.shared.u32 	[%r7], %r730;
	bar.sync 	0;
	@%p40 bra 	$L__BB0_119;
	ld.shared.u32 	%r623, [%r7];
	xor.b32  	%r625, %r159, 252;
	add.s32 	%r627, %r160, %r625;
	ld.shared.u32 	%r628, [%r627];
	min.s32 	%r731, %r623, %r628;
	bra.uni 	$L__BB0_120;
$L__BB0_119:
	ld.shared.u32 	%r617, [%r7];
	xor.b32  	%r619, %r159, 252;
	add.s32 	%r621, %r160, %r619;
	ld.shared.u32 	%r622, [%r621];
	max.s32 	%r731, %r617, %r622;
$L__BB0_120:
	setp.ne.s32 	%p41, %r50, 0;
	st.shared.u32 	[%r7+2048], %r731;
	bar.sync 	0;
	@%p41 bra 	$L__BB0_122;
	ld.shared.u32 	%r635, [%r7+2048];
	xor.b32  	%r637, %r159, 124;
	add.s32 	%r639, %r160, %r637;
	ld.shared.u32 	%r640, [%r639+2048];
	min.s32 	%r732, %r635, %r640;
	bra.uni 	$L__BB0_123;
$L__BB0_122:
	ld.shared.u32 	%r629, [%r7+2048];
	xor.b32  	%r631, %r159, 124;
	add.s32 	%r633, %r160, %r631;
	ld.shared.u32 	%r634, [%r633+2048];
	max.s32 	%r732, %r629, %r634;
$L__BB0_123:
	setp.ne.s32 	%p42, %r69, 0;
	st.shared.u32 	[%r7], %r732;
	bar.sync 	0;
	@%p42 bra 	$L__BB0_125;
	ld.shared.u32 	%r647, [%r7];
	xor.b32  	%r649, %r159, 60;
	add.s32 	%r651, %r160, %r649;
	ld.shared.u32 	%r652, [%r651];
	min.s32 	%r733, %r647, %r652;
	bra.uni 	$L__BB0_126;
$L__BB0_125:
	ld.shared.u32 	%r641, [%r7];
	xor.b32  	%r643, %r159, 60;
	add.s32 	%r645, %r160, %r643;
	ld.shared.u32 	%r646, [%r645];
	max.s32 	%r733, %r641, %r646;
$L__BB0_126:
	setp.ne.s32 	%p43, %r91, 0;
	st.shared.u32 	[%r7+2048], %r733;
	bar.sync 	0;
	@%p43 bra 	$L__BB0_128;
	ld.shared.u32 	%r659, [%r7+2048];
	xor.b32  	%r661, %r159, 28;
	add.s32 	%r663, %r160, %r661;
	ld.shared.u32 	%r664, [%r663+2048];
	min.s32 	%r734, %r659, %r664;
	bra.uni 	$L__BB0_129;
$L__BB0_128:
	ld.shared.u32 	%r653, [%r7+2048];
	xor.b32  	%r655, %r159, 28;
	add.s32 	%r657, %r160, %r655;
	ld.shared.u32 	%r658, [%r657+2048];
	max.s32 	%r734, %r653, %r658;
$L__BB0_129:
	setp.ne.s32 	%p44, %r116, 0;
	st.shared.u32 	[%r7], %r734;
	bar.sync 	0;
	@%p44 bra 	$L__BB0_131;
	ld.shared.u32 	%r671, [%r7];
	xor.b32  	%r673, %r159, 12;
	add.s32 	%r675, %r160, %r673;
	ld.shared.u32 	%r676, [%r675];
	min.s32 	%r735, %r671, %r676;
	bra.uni 	$L__BB0_132;
$L__BB0_131:
	ld.shared.u32 	%r665, [%r7];
	xor.b32  	%r667, %r159, 12;
	add.s32 	%r669, %r160, %r667;
	ld.shared.u32 	%r670, [%r669];
	max.s32 	%r735, %r665, %r670;
$L__BB0_132:
	st.shared.u32 	[%r7+2048], %r735;
	bar.sync 	0;
	and.b32  	%r677, %r1, 1;
	setp.eq.b32 	%p45, %r677, 1;
	@%p45 bra 	$L__BB0_134;
	ld.shared.u32 	%r684, [%r7+2048];
	xor.b32  	%r686, %r159, 4;
	add.s32 	%r688, %r160, %r686;
	ld.shared.u32 	%r689, [%r688+2048];
	min.s32 	%r736, %r684, %r689;
	bra.uni 	$L__BB0_135;
$L__BB0_134:
	ld.shared.u32 	%r678, [%r7+2048];
	and.b32  	%r680, %r159, 4088;
	add.s32 	%r682, %r160, %r680;
	ld.shared.u32 	%r683, [%r682+2048];
	max.s32 	%r736, %r678, %r683;
$L__BB0_135:
	cvta.to.global.u64 	%rd12, %rd2;
	shl.b32 	%r690, %r2, 9;
	add.s32 	%r691, %r690, %r1;
	mul.wide.u32 	%rd13, %r691, 4;
	add.s64 	%rd14, %rd12, %rd13;
	st.global.u32 	[%rd14], %r736;
	ret;

}


// ===== COMPILED SASS (sm_100) =====

	.target	sm_100

	.elftype	@"ET_EXEC"


//--------------------- .note.nv.tkinfo           --------------------------
	.section	.note.nv.tkinfo,"",@"SHT_NOTE"
	.sectionflags	@"SHF_NOTE_NV_TKINFO"
	.tkinfo
        /*0018*/ 	.word	0x00000002
        /*0030*/ 	.string	""
        /*0030*/ 	.string	"ptxas"
        /*0030*/ 	.string	"Cuda compilation tools, release 13.0, V13.0.88"
        /*0030*/ 	.string	"Build cuda_13.0.r13.0/compiler.36424714_0"
        /*0030*/ 	.string	"-arch sm_100 -m 64 "



//--------------------- .note.nv.cuinfo           --------------------------
	.section	.note.nv.cuinfo,"",@"SHT_NOTE"
	.sectionflags	@"SHF_NOTE_NV_CUINFO"
        /*0018*/ 	.short	0x0002
        /*001a*/ 	.short	0x0064
        /*001c*/ 	.short	0x0082
	.zero		2


//--------------------- .nv.info                  --------------------------
	.section	.nv.info,"",@"SHT_CUDA_INFO"
	.align	4


	//----- nvinfo : EIATTR_REGCOUNT
	.align		4
        /*0000*/ 	.byte	0x04, 0x2f
        /*0002*/ 	.short	(.L_1 - .L_0)
	.align		4
.L_0:
        /*0004*/ 	.word	index@(_Z5vsortPiS_)
        /*0008*/ 	.word	0x00000010


	//----- nvinfo : EIATTR_FRAME_SIZE
	.align		4
.L_1:
        /*000c*/ 	.byte	0x04, 0x11
        /*000e*/ 	.short	(.L_3 - .L_2)
	.align		4
.L_2:
        /*0010*/ 	.word	index@(_Z5vsortPiS_)
        /*0014*/ 	.word	0x00000000


	//----- nvinfo : EIATTR_MIN_STACK_SIZE
	.align		4
.L_3:
        /*0018*/ 	.byte	0x04, 0x12
        /*001a*/ 	.short	(.L_5 - .L_4)
	.align		4
.L_4:
        /*001c*/ 	.word	index@(_Z5vsortPiS_)
        /*0020*/ 	.word	0x00000000
.L_5:


//--------------------- .nv.compat                --------------------------
	.section	.nv.compat,"",@"SHT_CUDA_COMPAT_INFO"
	.align	4
        /*0000*/ 	.byte	0x02, 0x09, 0x00, 0x00, 0x02, 0x02, 0x01, 0x00, 0x02, 0x05, 0x05, 0x00, 0x03, 0x07, 0x01, 0x01
        /*0010*/ 	.byte	0x02, 0x03, 0x00, 0x00, 0x02, 0x06, 0x01, 0x00, 0x04, 0x0b, 0x08, 0x00, 0x09, 0x00, 0x00, 0x00
        /*0020*/ 	.byte	0x00, 0x00, 0x00, 0x00


//--------------------- .nv.info._Z5vsortPiS_     --------------------------
	.section	.nv.info._Z5vsortPiS_,"",@"SHT_CUDA_INFO"
	.sectionflags	@""
	.align	4


	//----- nvinfo : EIATTR_CUDA_API_VERSION
	.align		4
        /*0000*/ 	.byte	0x04, 0x37
        /*0002*/ 	.short	(.L_7 - .L_6)
.L_6:
        /*0004*/ 	.word	0x00000082


	//----- nvinfo : EIATTR_KPARAM_INFO
	.align		4
.L_7:
        /*0008*/ 	.byte	0x04, 0x17
        /*000a*/ 	.short	(.L_9 - .L_8)
.L_8:
        /*000c*/ 	.word	0x00000000
        /*0010*/ 	.short	0x0001
        /*0012*/ 	.short	0x0008
        /*0014*/ 	.byte	0x00, 0xf5, 0x21, 0x00


	//----- nvinfo : EIATTR_KPARAM_INFO
	.align		4
.L_9:
        /*0018*/ 	.byte	0x04, 0x17
        /*001a*/ 	.short	(.L_11 - .L_10)
.L_10:
        /*001c*/ 	.word	0x00000000
        /*0020*/ 	.short	0x0000
        /*0022*/ 	.short	0x0000
        /*0024*/ 	.byte	0x00, 0xf5, 0x21, 0x00


	//----- nvinfo : EIATTR_SPARSE_MMA_MASK
	.align		4
.L_11:
        /*0028*/ 	.byte	0x03, 0x50
        /*002a*/ 	.short	0x0000


	//----- nvinfo : EIATTR_MAXREG_COUNT
	.align		4
        /*002c*/ 	.byte	0x03, 0x1b
        /*002e*/ 	.short	0x00ff


	//----- nvinfo : EIATTR_NUM_BARRIERS
	.align		4
        /*0030*/ 	.byte	0x02, 0x4c
        /*0032*/ 	.byte	0x01
	.zero		1


	//----- nvinfo : EIATTR_MERCURY_ISA_VERSION
	.align		4
        /*0034*/ 	.byte	0x03, 0x5f
        /*0036*/ 	.short	0x0101


	//----- nvinfo : EIATTR_VRC_CTA_INIT_COUNT
	.align		4
        /*0038*/ 	.byte	0x02, 0x4a
	.zero		1
	.zero		1


	//----- nvinfo : EIATTR_EXIT_INSTR_OFFSETS
	.align		4
        /*003c*/ 	.byte	0x04, 0x1c
        /*003e*/ 	.short	(.L_13 - .L_12)


	//   ....[0]....
.L_12:
        /*0040*/ 	.word	0x00001c30


	//----- nvinfo : EIATTR_CBANK_PARAM_SIZE
	.align		4
.L_13:
        /*0044*/ 	.byte	0x03, 0x19
        /*0046*/ 	.short	0x0010


	//----- nvinfo : EIATTR_PARAM_CBANK
	.align		4
        /*0048*/ 	.byte	0x04, 0x0a
        /*004a*/ 	.short	(.L_15 - .L_14)
	.align		4
.L_14:
        /*004c*/ 	.word	index@(.nv.constant0._Z5vsortPiS_)
        /*0050*/ 	.short	0x0380
        /*0052*/ 	.short	0x0010


	//----- nvinfo : EIATTR_SW_WAR
	.align		4
.L_15:
        /*0054*/ 	.byte	0x04, 0x36
        /*0056*/ 	.short	(.L_17 - .L_16)
.L_16:
        /*0058*/ 	.word	0x00000008
.L_17:


//--------------------- .nv.callgraph             --------------------------
	.section	.nv.callgraph,"",@"SHT_CUDA_CALLGRAPH"
	.align	4
	.sectionentsize	8
	.align		4
        /*0000*/ 	.word	0x00000000
	.align		4
        /*0004*/ 	.word	0xffffffff
	.align		4
        /*0008*/ 	.word	0x00000000
	.align		4
        /*000c*/ 	.word	0xfffffffe
	.align		4
        /*0010*/ 	.word	0x00000000
	.align		4
        /*0014*/ 	.word	0xfffffffd
	.align		4
        /*0018*/ 	.word	0x00000000
	.align		4
        /*001c*/ 	.word	0xfffffffc


//--------------------- .text._Z5vsortPiS_        --------------------------
	.section	.text._Z5vsortPiS_,"ax",@progbits
	.align	128
        .global         _Z5vsortPiS_
        .type           _Z5vsortPiS_,@function
        .size           _Z5vsortPiS_,(.L_x_1 - _Z5vsortPiS_)
        .other          _Z5vsortPiS_,@"STO_CUDA_ENTRY STV_DEFAULT"
_Z5vsortPiS_:
.text._Z5vsortPiS_:
[----:B------:R-:W-:Y:S01]  /*0000*/  LDC R1, c[0x0][0x37c] ;  /* 0x0000df00ff017b82 */ /* 0x000fe20000000800 */
[----:B------:R-:W0:Y:S07]  /*0010*/  S2R R2, SR_TID.X ;  /* 0x0000000000027919 */ /* 0x000e2e0000002100 */
[----:B------:R-:W1:Y:S01]  /*0020*/  LDC.64 R4, c[0x0][0x380] ;  /* 0x0000e000ff047b82 */ /* 0x000e620000000a00 */
[----:B------:R-:W2:Y:S01]  /*0030*/  LDCU.64 UR6, c[0x0][0x358] ;  /* 0x00006b00ff0677ac */ /* 0x000ea20008000a00 */
[----:B------:R-:W3:Y:S01]  /*0040*/  S2R R11, SR_CTAID.X ;  /* 0x00000000000b7919 */ /* 0x000ee20000002500 */
[----:B0-----:R-:W-:Y:S01]  /*0050*/  LOP3.LUT P0, R12, R2, 0x100, RZ, 0xc0, !PT ;  /* 0x00000100020c7812 */ /* 0x001fe2000780c0ff */
[----:B---3--:R-:W-:-:S12]  /*0060*/  IMAD R0, R11, 0x200, R2 ;  /* 0x000002000b007824 */ /* 0x008fd800078e0202 */
[----:B------:R-:W-:Y:S01]  /*0070*/  @!P0 LOP3.LUT R3, R2, 0x100, RZ, 0x3c, !PT ;  /* 0x0000010002038812 */ /* 0x000fe200078e3cff */
[----:B-1----:R-:W-:Y:S01]  /*0080*/  @!P0 IMAD.WIDE.U32 R6, R0, 0x4, R4 ;  /* 0x0000000400068825 */ /* 0x002fe200078e0004 */
[----:B------:R-:W-:-:S03]  /*0090*/  @P0 LOP3.LUT R10, R2, 0x2ff, RZ, 0xc0, !PT ;  /* 0x000002ff020a0812 */ /* 0x000fc600078ec0ff */
[C---:B------:R-:W-:Y:S02]  /*00a0*/  @!P0 IMAD R3, R11.reuse, 0x200, R3 ;  /* 0x000002000b038824 */ /* 0x040fe400078e0203 */
[----:B------:R-:W-:Y:S01]  /*00b0*/  @P0 IMAD R11, R11, 0x200, R10 ;  /* 0x000002000b0b0824 */ /* 0x000fe200078e020a */
[----:B--2---:R-:W2:Y:S01]  /*00c0*/  @!P0 LDG.E R6, desc[UR6][R6.64] ;  /* 0x0000000606068981 */ /* 0x004ea2000c1e1900 */
[----:B------:R-:W-:-:S04]  /*00d0*/  @!P0 IMAD.WIDE.U32 R8, R3, 0x4, R4 ;  /* 0x0000000403088825 */ /* 0x000fc800078e0004 */
[--C-:B------:R-:W-:Y:S02]  /*00e0*/  @P0 IMAD.WIDE.U32 R10, R11, 0x4, R4.reuse ;  /* 0x000000040b0a0825 */ /* 0x100fe400078e0004 */
[----:B------:R-:W2:Y:S02]  /*00f0*/  @!P0 LDG.E R9, desc[UR6][R8.64] ;  /* 0x0000000608098981 */ /* 0x000ea4000c1e1900 */
[----:B------:R-:W-:Y:S02]  /*0100*/  @P0 IMAD.WIDE.U32 R4, R0, 0x4, R4 ;  /* 0x0000000400040825 */ /* 0x000fe400078e0004 */
[----:B------:R-:W3:Y:S04]  /*0110*/  @P0 LDG.E R10, desc[UR6][R10.64] ;  /* 0x000000060a0a0981 */ /* 0x000ee8000c1e1900 */
[----:B------:R-:W3:Y:S01]  /*0120*/  @P0 LDG.E R5, desc[UR6][R4.64] ;  /* 0x0000000604050981 */ /* 0x000ee2000c1e1900 */
[----:B------:R-:W0:Y:S01]  /*0130*/  S2UR UR5, SR_CgaCtaId ;  /* 0x00000000000579c3 */ /* 0x000e220000008800 */
[----:B------:R-:W-:Y:S01]  /*0140*/  UMOV UR4, 0x400 ;  /* 0x0000040000047882 */ /* 0x000fe20000000000 */
[----:B------:R-:W-:Y:S01]  /*0150*/  ISETP.NE.AND P6, PT, R12, RZ, PT ;  /* 0x000000ff0c00720c */ /* 0x000fe20003fc5270 */
[----:B------:R-:W-:Y:S01]  /*0160*/  IMAD.SHL.U32 R3, R2, 0x4, RZ ;  /* 0x0000000402037824 */ /* 0x000fe200078e00ff */
[----:B0-----:R-:W-:Y:S01]  /*0170*/  ULEA UR4, UR5, UR4, 0x18 ;  /* 0x0000000405047291 */ /* 0x001fe2000f8ec0ff */
[----:B--2---:R-:W-:-:S02]  /*0180*/  @!P0 VIMNMX R12, PT, PT, R6, R9, PT ;  /* 0x00000009060c8248 */ /* 0x004fc40003fe0100 */
[----:B---3--:R-:W-:-:S06]  /*0190*/  @P0 VIMNMX R12, PT, PT, R5, R10, !PT ;  /* 0x0000000a050c0248 */ /* 0x008fcc0007fe0100 */
[----:B------:R-:W-:Y:S01]  /*01a0*/  STS [R3+UR4], R12 ;  /* 0x0000000c03007988 */ /* 0x000fe20008000804 */
[----:B------:R-:W-:Y:S01]  /*01b0*/  BAR.SYNC.DEFER_BLOCKING 0x0 ;  /* 0x0000000000007b1d */ /* 0x000fe20000010000 */
[----:B------:R-:W-:-:S05]  /*01c0*/  LOP3.LUT R6, R3, 0x600, RZ, 0x3c, !PT ;  /* 0x0000060003067812 */ /* 0x000fca00078e3cff */
[----:B------:R-:W-:Y:S04]  /*01d0*/  @!P6 LDS R4, [R3+UR4] ;  /* 0x000000040304e984 */ /* 0x000fe80008000800 */
[----:B------:R-:W0:Y:S04]  /*01e0*/  @!P6 LDS R5, [R6+UR4] ;  /* 0x000000040605e984 */ /* 0x000e280008000800 */
[----:B------:R-:W-:Y:S04]  /*01f0*/  @P6 LDS R9, [R6+UR4] ;  /* 0x0000000406096984 */ /* 0x000fe80008000800 */
[----:B------:R-:W1:Y:S01]  /*0200*/  @P6 LDS R8, [R3+UR4] ;  /* 0x0000000403086984 */ /* 0x000e620008000800 */
[----:B------:R-:W-:-:S02]  /*0210*/  LOP3.LUT P0, R7, R2, 0x80, RZ, 0xc0, !PT ;  /* 0x0000008002077812 */ /* 0x000fc4000780c0ff */
[----:B0-----:R-:W-:Y:S02]  /*0220*/  @!P6 VIMNMX R4, PT, PT, R4, R5, PT ;  /* 0x000000050404e248 */ /* 0x001fe40003fe0100 */
[----:B-1----:R-:W-:-:S05]  /*0230*/  @P6 VIMNMX R4, PT, PT, R8, R9, !PT ;  /* 0x0000000908046248 */ /* 0x002fca0007fe0100 */
[----:B------:R-:W-:Y:S01]  /*0240*/  STS [R3+UR4+0x800], R4 ;  /* 0x0008000403007988 */ /* 0x000fe20008000804 */
[----:B------:R-:W-:Y:S03]  /*0250*/  BAR.SYNC.DEFER_BLOCKING 0x0 ;  /* 0x0000000000007b1d */ /* 0x000fe60000010000 */
[C---:B------:R-:W-:Y:S02]  /*0260*/  @!P0 LOP3.LUT R8, R3.reuse, 0x200, RZ, 0x3c, !PT ;  /* 0x0000020003088812 */ /* 0x040fe400078e3cff */
[----:B------:R-:W-:-:S04]  /*0270*/  @P0 LOP3.LUT R9, R3, 0xdfc, RZ, 0xc0, !PT ;  /* 0x00000dfc03090812 */ /* 0x000fc800078ec0ff */
[----:B------:R-:W-:Y:S04]  /*0280*/  @!P0 LDS R8, [R8+UR4+0x800] ;  /* 0x0008000408088984 */ /* 0x000fe80008000800 */
[----:B------:R-:W0:Y:S04]  /*0290*/  @!P0 LDS R5, [R3+UR4+0x800] ;  /* 0x0008000403058984 */ /* 0x000e280008000800 */
[----:B------:R-:W-:Y:S04]  /*02a0*/  @P0 LDS R9, [R9+UR4+0x800] ;  /* 0x0008000409090984 */ /* 0x000fe80008000800 */
[----:B------:R-:W1:Y:S01]  /*02b0*/  @P0 LDS R10, [R3+UR4+0x800] ;  /* 0x00080004030a0984 */ /* 0x000e620008000800 */
[----:B0-----:R-:W-:-:S02]  /*02c0*/  @!P0 VIMNMX R6, PT, PT, R5, R8, PT ;  /* 0x0000000805068248 */ /* 0x001fc40003fe0100 */
[----:B-1----:R-:W-:-:S05]  /*02d0*/  @P0 VIMNMX R6, PT, PT, R10, R9, !PT ;  /* 0x000000090a060248 */ /* 0x002fca0007fe0100 */
[----:B------:R-:W-:Y:S01]  /*02e0*/  STS [R3+UR4], R6 ;  /* 0x0000000603007988 */ /* 0x000fe20008000804 */
[----:B------:R-:W-:Y:S01]  /*02f0*/  BAR.SYNC.DEFER_BLOCKING 0x0 ;  /* 0x0000000000007b1d */ /* 0x000fe20000010000 */
[----:B------:R-:W-:-:S05]  /*0300*/  LOP3.LUT R5, R3, 0x700, RZ, 0x3c, !PT ;  /* 0x0000070003057812 */ /* 0x000fca00078e3cff */
[----:B------:R-:W-:Y:S04]  /*0310*/  @!P6 LDS R4, [R3+UR4] ;  /* 0x000000040304e984 */ /* 0x000fe80008000800 */
[----:B------:R-:W0:Y:S04]  /*0320*/  @!P6 LDS R11, [R5+UR4] ;  /* 0x00000004050be984 */ /* 0x000e280008000800 */
[----:B------:R-:W-:Y:S04]  /*0330*/  @P6 LDS R13, [R5+UR4] ;  /* 0x00000004050d6984 */ /* 0x000fe80008000800 */
[----:B------:R-:W1:Y:S01]  /*0340*/  @P6 LDS R8, [R3+UR4] ;  /* 0x0000000403086984 */ /* 0x000e620008000800 */
[----:B------:R-:W-:-:S02]  /*0350*/  ISETP.NE.AND P5, PT, R7, RZ, PT ;  /* 0x000000ff0700720c */ /* 0x000fc40003fa5270 */
[----:B------:R-:W-:Y:S02]  /*0360*/  LOP3.LUT R7, R3, 0x300, RZ, 0x3c, !PT ;  /* 0x0000030003077812 */ /* 0x000fe400078e3cff */
[----:B0-----:R-:W-:Y:S02]  /*0370*/  @!P6 VIMNMX R4, PT, PT, R4, R11, PT ;  /* 0x0000000b0404e248 */ /* 0x001fe40003fe0100 */
[----:B-1----:R-:W-:-:S05]  /*0380*/  @P6 VIMNMX R4, PT, PT, R8, R13, !PT ;  /* 0x0000000d08046248 */ /* 0x002fca0007fe0100 */
[----:B------:R-:W-:Y:S01]  /*0390*/  STS [R3+UR4+0x800], R4 ;  /* 0x0008000403007988 */ /* 0x000fe20008000804 */
[----:B------:R-:W-:Y:S06]  /*03a0*/  BAR.SYNC.DEFER_BLOCKING 0x0 ;  /* 0x0000000000007b1d */ /* 0x000fec0000010000 */
[----:B------:R-:W-:Y:S04]  /*03b0*/  @!P5 LDS R6, [R3+UR4+0x800] ;  /* 0x000800040306d984 */ /* 0x000fe80008000800 */
[----:B------:R-:W0:Y:S04]  /*03c0*/  @!P5 LDS R9, [R7+UR4+0x800] ;  /* 0x000800040709d984 */ /* 0x000e280008000800 */
[----:B------:R-:W-:Y:S04]  /*03d0*/  @P5 LDS R11, [R7+UR4+0x800] ;  /* 0x00080004070b5984 */ /* 0x000fe80008000800 */
[----:B------:R-:W1:Y:S01]  /*03e0*/  @P5 LDS R8, [R3+UR4+0x800] ;  /* 0x0008000403085984 */ /* 0x000e620008000800 */
[----:B------:R-:W-:-:S02]  /*03f0*/  LOP3.LUT P0, R5, R2, 0x40, RZ, 0xc0, !PT ;  /* 0x0000004002057812 */ /* 0x000fc4000780c0ff */
[----:B0-----:R-:W-:Y:S02]  /*0400*/  @!P5 VIMNMX R6, PT, PT, R6, R9, PT ;  /* 0x000000090606d248 */ /* 0x001fe40003fe0100 */
[----:B-1----:R-:W-:-:S05]  /*0410*/  @P5 VIMNMX R6, PT, PT, R8, R11, !PT ;  /* 0x0000000b08065248 */ /* 0x002fca0007fe0100 */
[----:B------:R-:W-:Y:S01]  /*0420*/  STS [R3+UR4], R6 ;  /* 0x0000000603007988 */ /* 0x000fe20008000804 */
[----:B------:R-:W-:Y:S03]  /*0430*/  BAR.SYNC.DEFER_BLOCKING 0x0 ;  /* 0x0000000000007b1d */ /* 0x000fe60000010000 */
[C---:B------:R-:W-:Y:S02]  /*0440*/  @!P0 LOP3.LUT R8, R3.reuse, 0x100, RZ, 0x3c, !PT ;  /* 0x0000010003088812 */ /* 0x040fe400078e3cff */
[----:B------:R-:W-:-:S03]  /*0450*/  @P0 LOP3.LUT R10, R3, 0xefc, RZ, 0xc0, !PT ;  /* 0x00000efc030a0812 */ /* 0x000fc600078ec0ff */
[----:B------:R-:W-:Y:S04]  /*0460*/  @!P0 LDS R9, [R8+UR4] ;  /* 0x0000000408098984 */ /* 0x000fe80008000800 */
[----:B------:R-:W0:Y:S04]  /*0470*/  @!P0 LDS R4, [R3+UR4] ;  /* 0x0000000403048984 */ /* 0x000e280008000800 */
[----:B------:R-:W-:Y:S04]  /*0480*/  @P0 LDS R10, [R10+UR4] ;  /* 0x000000040a0a0984 */ /* 0x000fe80008000800 */
[----:B------:R-:W1:Y:S01]  /*0490*/  @P0 LDS R7, [R3+UR4] ;  /* 0x0000000403070984 */ /* 0x000e620008000800 */
[----:B0-----:R-:W-:-:S02]  /*04a0*/  @!P0 VIMNMX R4, PT, PT, R4, R9, PT ;  /* 0x0000000904048248 */ /* 0x001fc40003fe0100 */
[----:B-1----:R-:W-:-:S05]  /*04b0*/  @P0 VIMNMX R4, PT, PT, R7, R10, !PT ;  /* 0x0000000a07040248 */ /* 0x002fca0007fe0100 */
[----:B------:R-:W-:Y:S01]  /*04c0*/  STS [R3+UR4+0x800], R4 ;  /* 0x0008000403007988 */ /* 0x000fe20008000804 */
[----:B------:R-:W-:Y:S01]  /*04d0*/  BAR.SYNC.DEFER_BLOCKING 0x0 ;  /* 0x0000000000007b1d */ /* 0x000fe20000010000 */
[----:B------:R-:W-:-:S05]  /*04e0*/  LOP3.LUT R7, R3, 0x780, RZ, 0x3c, !PT ;  /* 0x0000078003077812 */ /* 0x000fca00078e3cff */
        /* <DEDUP_REMOVED lines=29> */
[----:B------:R-:W-:-:S04]  /*06c0*/  @P0 LOP3.LUT R9, R3, 0xf7c, RZ, 0xc0, !PT ;  /* 0x00000f7c03090812 */ /* 0x000fc800078ec0ff */
[----:B------:R-:W-:Y:S04]  /*06d0*/  @!P0 LDS R8, [R8+UR4] ;  /* 0x0000000408088984 */ /* 0x000fe80008000800 */
[----:B------:R-:W0:Y:S04]  /*06e0*/  @!P0 LDS R5, [R3+UR4] ;  /* 0x0000000403058984 */ /* 0x000e280008000800 */
[----:B------:R-:W-:Y:S04]  /*06f0*/  @P0 LDS R9, [R9+UR4] ;  /* 0x0000000409090984 */ /* 0x000fe80008000800 */
[----:B------:R-:W1:Y:S01]  /*0700*/  @P0 LDS R12, [R3+UR4] ;  /* 0x00000004030c0984 */ /* 0x000e620008000800 */
[----:B------:R-:W-:-:S02]  /*0710*/  LOP3.LUT R7, R3, 0x7c0, RZ, 0x3c, !PT ;  /* 0x000007c003077812 */ /* 0x000fc400078e3cff */
        /* <DEDUP_REMOVED lines=26> */
[----:B------:R-:W-:-:S02]  /*08c0*/  ISETP.NE.AND P3, PT, R4, RZ, PT ;  /* 0x000000ff0400720c */ /* 0x000fc40003f65270 */
[----:B------:R-:W-:Y:S02]  /*08d0*/  LOP3.LUT R8, R3, 0xc0, RZ, 0x3c, !PT ;  /* 0x000000c003087812 */ /* 0x000fe400078e3cff */
[----:B0-----:R-:W-:Y:S02]  /*08e0*/  @!P4 VIMNMX R6, PT, PT, R5, R6, PT ;  /* 0x000000060506c248 */ /* 0x001fe40003fe0100 */
[----:B-1----:R-:W-:-:S05]  /*08f0*/  @P4 VIMNMX R6, PT, PT, R9, R12, !PT ;  /* 0x0000000c09064248 */ /* 0x002fca0007fe0100 */
[----:B------:R-:W-:Y:S01]  /*0900*/  STS [R3+UR4], R6 ;  /* 0x0000000603007988 */ /* 0x000fe20008000804 */
[----:B------:R-:W-:Y:S06]  /*0910*/  BAR.SYNC.DEFER_BLOCKING 0x0 ;  /* 0x0000000000007b1d */ /* 0x000fec0000010000 */
        /* <DEDUP_REMOVED lines=10> */
[----:B------:R-:W-:-:S03]  /*09c0*/  @P0 LOP3.LUT R9, R3, 0xfbc, RZ, 0xc0, !PT ;  /* 0x00000fbc03090812 */ /* 0x000fc600078ec0ff */
        /* <DEDUP_REMOVED lines=22> */
[----:B------:R-:W-:-:S02]  /*0b30*/  LOP3.LUT R8, R3, 0x1e0, RZ, 0x3c, !PT ;  /* 0x000001e003087812 */ /* 0x000fc400078e3cff */
        /* <DEDUP_REMOVED lines=159> */
[----:B0-----:R-:W-:Y:S02]  /*1530*/  @!P1 VIMNMX R10, PT, PT, R5, R10, PT ;  /* 0x0000000a050a9248 */ /* 0x001fe40003fe0100 */
        /* <DEDUP_REMOVED lines=8> */
[----:B------:R-:W-:-:S02]  /*15c0*/  P2R R9, PR, RZ, 0x40 ;  /* 0x00000040ff097803 */ /* 0x000fc40000000000 */
[----:B0-----:R-:W-:Y:S02]  /*15d0*/  @!P0 VIMNMX R6, PT, PT, R4, R7, PT ;  /* 0x0000000704068248 */ /* 0x001fe40003fe0100 */
[----:B-1----:R-:W-:-:S05]  /*15e0*/  @P0 VIMNMX R6, PT, PT, R8, R11, !PT ;  /* 0x0000000b08060248 */ /* 0x002fca0007fe0100 */
[----:B------:R-:W-:Y:S01]  /*15f0*/  STS [R3+UR4], R6 ;  /* 0x0000000603007988 */ /* 0x000fe20008000804 */
[----:B------:R-:W-:Y:S01]  /*1600*/  BAR.SYNC.DEFER_BLOCKING 0x0 ;  /* 0x0000000000007b1d */ /* 0x000fe20000010000 */
[----:B------:R-:W-:-:S13]  /*1610*/  LOP3.LUT P6, R4, R2, 0x2, RZ, 0xc0, !PT ;  /* 0x0000000202047812 */ /* 0x000fda00078cc0ff */
[C---:B------:R-:W-:Y:S02]  /*1620*/  @!P6 LOP3.LUT R8, R3.reuse, 0x8, RZ, 0x3c, !PT ;  /* 0x000000080308e812 */ /* 0x040fe400078e3cff */
[----:B------:R-:W-:-:S04]  /*1630*/  @P6 LOP3.LUT R11, R3, 0xff4, RZ, 0xc0, !PT ;  /* 0x00000ff4030b6812 */ /* 0x000fc800078ec0ff */
        /* <DEDUP_REMOVED lines=8> */
[----:B------:R-:W-:Y:S02]  /*16c0*/  ISETP.NE.AND P6, PT, R9, RZ, PT ;  /* 0x000000ff0900720c */ /* 0x000fe40003fc5270 */
[----:B------:R-:W-:-:S11]  /*16d0*/  LOP3.LUT R7, R3, 0x7fc, RZ, 0x3c, !PT ;  /* 0x000007fc03077812 */ /* 0x000fd600078e3cff */
        /* <DEDUP_REMOVED lines=59> */
[----:B0-----:R-:W-:Y:S02]  /*1a90*/  @!P0 VIMNMX R6, PT, PT, R5, R6, PT ;  /* 0x0000000605068248 */ /* 0x001fe40003fe0100 */
[----:B-1----:R-:W-:-:S05]  /*1aa0*/  @P0 VIMNMX R6, PT, PT, R9, R12, !PT ;  /* 0x0000000c09060248 */ /* 0x002fca0007fe0100 */
[----:B------:R-:W-:Y:S01]  /*1ab0*/  STS [R3+UR4], R6 ;  /* 0x0000000603007988 */ /* 0x000fe20008000804 */
[----:B------:R-:W-:Y:S01]  /*1ac0*/  BAR.SYNC.DEFER_BLOCKING 0x0 ;  /* 0x0000000000007b1d */ /* 0x000fe20000010000 */
[----:B------:R-:W-:-:S05]  /*1ad0*/  LOP3.LUT R5, R3, 0xc, RZ, 0x3c, !PT ;  /* 0x0000000c03057812 */ /* 0x000fca00078e3cff */
[----:B------:R-:W-:Y:S04]  /*1ae0*/  @!P1 LDS R4, [R3+UR4] ;  /* 0x0000000403049984 */ /* 0x000fe80008000800 */
[----:B------:R-:W0:Y:S04]  /*1af0*/  @!P1 LDS R9, [R5+UR4] ;  /* 0x0000000405099984 */ /* 0x000e280008000800 */
[----:B------:R1:W-:Y:S04]  /*1b00*/  @P1 LDS R8, [R5+UR4] ;  /* 0x0000000405081984 */ /* 0x0003e80008000800 */
[----:B------:R-:W2:Y:S01]  /*1b10*/  @P1 LDS R7, [R3+UR4] ;  /* 0x0000000403071984 */ /* 0x000ea20008000800 */
[----:B------:R-:W-:-:S04]  /*1b20*/  LOP3.LUT R2, R2, 0x1, RZ, 0xc0, !PT ;  /* 0x0000000102027812 */ /* 0x000fc800078ec0ff */
[----:B------:R-:W-:Y:S02]  /*1b30*/  ISETP.NE.U32.AND P0, PT, R2, 0x1, PT ;  /* 0x000000010200780c */ /* 0x000fe40003f05070 */
[----:B0-----:R-:W-:Y:S02]  /*1b40*/  @!P1 VIMNMX R2, PT, PT, R4, R9, PT ;  /* 0x0000000904029248 */ /* 0x001fe40003fe0100 */
[----:B-1----:R-:W0:Y:S01]  /*1b50*/  LDC.64 R4, c[0x0][0x388] ;  /* 0x0000e200ff047b82 */ /* 0x002e220000000a00 */
[----:B--2---:R-:W-:-:S05]  /*1b60*/  @P1 VIMNMX R2, PT, PT, R7, R8, !PT ;  /* 0x0000000807021248 */ /* 0x004fca0007fe0100 */
[----:B------:R-:W-:Y:S02]  /*1b70*/  STS [R3+UR4+0x800], R2 ;  /* 0x0008000203007988 */ /* 0x000fe40008000804 */
[----:B------:R-:W-:Y:S01]  /*1b80*/  BAR.SYNC.DEFER_BLOCKING 0x0 ;  /* 0x0000000000007b1d */ /* 0x000fe20000010000 */
[C---:B------:R-:W-:Y:S02]  /*1b90*/  @P0 LOP3.LUT R7, R3.reuse, 0x4, RZ, 0x3c, !PT ;  /* 0x0000000403070812 */ /* 0x040fe400078e3cff */
[----:B------:R-:W-:-:S04]  /*1ba0*/  @!P0 LOP3.LUT R8, R3, 0xff8, RZ, 0xc0, !PT ;  /* 0x00000ff803088812 */ /* 0x000fc800078ec0ff */
[----:B------:R-:W-:Y:S04]  /*1bb0*/  @P0 LDS R7, [R7+UR4+0x800] ;  /* 0x0008000407070984 */ /* 0x000fe80008000800 */
[----:B------:R-:W1:Y:S04]  /*1bc0*/  @P0 LDS R6, [R3+UR4+0x800] ;  /* 0x0008000403060984 */ /* 0x000e680008000800 */
[----:B------:R-:W-:Y:S04]  /*1bd0*/  @!P0 LDS R8, [R8+UR4+0x800] ;  /* 0x0008000408088984 */ /* 0x000fe80008000800 */
[----:B------:R-:W2:Y:S01]  /*1be0*/  @!P0 LDS R11, [R3+UR4+0x800] ;  /* 0x00080004030b8984 */ /* 0x000ea20008000800 */
[----:B0-----:R-:W-:Y:S01]  /*1bf0*/  IMAD.WIDE.U32 R4, R0, 0x4, R4 ;  /* 0x0000000400047825 */ /* 0x001fe200078e0004 */
[----:B-1----:R-:W-:-:S02]  /*1c00*/  @P0 VIMNMX R9, PT, PT, R6, R7, PT ;  /* 0x0000000706090248 */ /* 0x002fc40003fe0100 */
[----:B--2---:R-:W-:-:S05]  /*1c10*/  @!P0 VIMNMX R9, PT, PT, R11, R8, !PT ;  /* 0x000000080b098248 */ /* 0x004fca0007fe0100 */
[----:B------:R-:W-:Y:S01]  /*1c20*/  STG.E desc[UR6][R4.64], R9 ;  /* 0x0000000904007986 */ /* 0x000fe2000c101906 */
[----:B------:R-:W-:Y:S05]  /*1c30*/  EXIT ;  /* 0x000000000000794d */ /* 0x000fea0003800000 */
.L_x_0:
[----:B------:R-:W-:-:S00]  /*1c40*/  BRA `(.L_x_0) ;  /* 0xfffffffc00fc7947 */ /* 0x000fc0000383ffff */
[----:B------:R-:W-:-:S00]  /*1c50*/  NOP ;  /* 0x0000000000007918 */ /* 0x000fc00000000000 */
        /* <DEDUP_REMOVED lines=10> */
.L_x_1:


//--------------------- .nv.shared._Z5vsortPiS_   --------------------------
	.section	.nv.shared._Z5vsortPiS_,"aw",@nobits
	.sectionflags	@""
	.align	16
	.zero		1024


//--------------------- .nv.shared.reserved.0     --------------------------
	.section	.nv.shared.reserved.0,"aw",@nobits
	.weak		__nv_reservedSMEM_offset_0_alias
	.size		__nv_reservedSMEM_offset_0_alias, 0, 64
	.other		__nv_reservedSMEM_offset_0_alias,@"STO_CUDA_RESERVED_SHARED STV_DEFAULT"
__nv_reservedSMEM_offset_0_alias:
	.zero		0
	.zero		64


//--------------------- .nv.constant0._Z5vsortPiS_ --------------------------
	.section	.nv.constant0._Z5vsortPiS_,"a",@progbits
	.sectionflags	@""
	.align	4
.nv.constant0._Z5vsortPiS_:
	.zero		912


//--------------------- SYMBOLS --------------------------

	.type		.nv.reservedSmem.offset0,@object
	.size		.nv.reservedSmem.offset0,0x4
	.type		.nv.reservedSmem.cap,@object
	.size		.nv.reservedSmem.cap,0x4
